	.headerflags	@"EF_CUDA_TEXMODE_UNIFIED EF_CUDA_64BIT_ADDRESS EF_CUDA_ACCELERATORS EF_CUDA_SM90 EF_CUDA_VIRTUAL_SM(EF_CUDA_SM90)"
	.elftype	@"ET_EXEC"


//--------------------- .nv.info                  --------------------------
	.section	.nv.info,"",@"SHT_CUDA_INFO"
	.align	4


	//----- nvinfo : EIATTR_REGCOUNT
	.align		4
        /*0000*/ 	.byte	0x04, 0x2f
        /*0002*/ 	.short	(.L_3 - .L_2)
	.align		4
.L_2:
        /*0004*/ 	.word	index@(triton_poi_fused__native_batch_norm_legit_no_training_convolution_hardtanh_48)
        /*0008*/ 	.word	0x0000001c


	//----- nvinfo : EIATTR_MIN_STACK_SIZE
	.align		4
.L_3:
        /*000c*/ 	.byte	0x04, 0x12
        /*000e*/ 	.short	(.L_5 - .L_4)
	.align		4
.L_4:
        /*0010*/ 	.word	index@(triton_poi_fused__native_batch_norm_legit_no_training_convolution_hardtanh_48)
        /*0014*/ 	.word	0x00000000


	//----- nvinfo : EIATTR_FRAME_SIZE
	.align		4
.L_5:
        /*0018*/ 	.byte	0x04, 0x11
        /*001a*/ 	.short	(.L_7 - .L_6)
	.align		4
.L_6:
        /*001c*/ 	.word	index@(triton_poi_fused__native_batch_norm_legit_no_training_convolution_hardtanh_48)
        /*0020*/ 	.word	0x00000000


	//----- nvinfo : EIATTR_MIN_STACK_SIZE
	.align		4
.L_7:
        /*0024*/ 	.byte	0x04, 0x12
        /*0026*/ 	.short	(.L_9 - .L_8)
	.align		4
.L_8:
        /*0028*/ 	.word	index@(triton_poi_fused__native_batch_norm_legit_no_training_convolution_hardtanh_48)
        /*002c*/ 	.word	0x00000000
.L_9:


//--------------------- .nv.info.triton_poi_fused__native_batch_norm_legit_no_training_convolution_hardtanh_48 --------------------------
	.section	.nv.info.triton_poi_fused__native_batch_norm_legit_no_training_convolution_hardtanh_48,"",@"SHT_CUDA_INFO"
	.sectionflags	@""
	.align	4


	//----- nvinfo : EIATTR_CUDA_API_VERSION
	.align		4
        /*0000*/ 	.byte	0x04, 0x37
        /*0002*/ 	.short	(.L_11 - .L_10)
.L_10:
        /*0004*/ 	.word	0x0000007c


	//----- nvinfo : EIATTR_KPARAM_INFO
	.align		4
.L_11:
        /*0008*/ 	.byte	0x04, 0x17
        /*000a*/ 	.short	(.L_13 - .L_12)
.L_12:
        /*000c*/ 	.word	0x00000000
        /*0010*/ 	.short	0x0007
        /*0012*/ 	.short	0x0038
        /*0014*/ 	.byte	0x00, 0xf0, 0x11, 0x00


	//----- nvinfo : EIATTR_KPARAM_INFO
	.align		4
.L_13:
        /*0018*/ 	.byte	0x04, 0x17
        /*001a*/ 	.short	(.L_15 - .L_14)
.L_14:
        /*001c*/ 	.word	0x00000000
        /*0020*/ 	.short	0x0006
        /*0022*/ 	.short	0x0030
        /*0024*/ 	.byte	0x00, 0xf4, 0x21, 0x00


	//----- nvinfo : EIATTR_KPARAM_INFO
	.align		4
.L_15:
        /*0028*/ 	.byte	0x04, 0x17
        /*002a*/ 	.short	(.L_17 - .L_16)
.L_16:
        /*002c*/ 	.word	0x00000000
        /*0030*/ 	.short	0x0005
        /*0032*/ 	.short	0x0028
        /*0034*/ 	.byte	0x00, 0xf4, 0x21, 0x00


	//----- nvinfo : EIATTR_KPARAM_INFO
	.align		4
.L_17:
        /*0038*/ 	.byte	0x04, 0x17
        /*003a*/ 	.short	(.L_19 - .L_18)
.L_18:
        /*003c*/ 	.word	0x00000000
        /*0040*/ 	.short	0x0004
        /*0042*/ 	.short	0x0020
        /*0044*/ 	.byte	0x00, 0xf4, 0x21, 0x00


	//----- nvinfo : EIATTR_KPARAM_INFO
	.align		4
.L_19:
        /*0048*/ 	.byte	0x04, 0x17
        /*004a*/ 	.short	(.L_21 - .L_20)
.L_20:
        /*004c*/ 	.word	0x00000000
        /*0050*/ 	.short	0x0003
        /*0052*/ 	.short	0x0018
        /*0054*/ 	.byte	0x00, 0xf4, 0x21, 0x00


	//----- nvinfo : EIATTR_KPARAM_INFO
	.align		4
.L_21:
        /*0058*/ 	.byte	0x04, 0x17
        /*005a*/ 	.short	(.L_23 - .L_22)
.L_22:
        /*005c*/ 	.word	0x00000000
        /*0060*/ 	.short	0x0002
        /*0062*/ 	.short	0x0010
        /*0064*/ 	.byte	0x00, 0xf4, 0x21, 0x00


	//----- nvinfo : EIATTR_KPARAM_INFO
	.align		4
.L_23:
        /*0068*/ 	.byte	0x04, 0x17
        /*006a*/ 	.short	(.L_25 - .L_24)
.L_24:
        /*006c*/ 	.word	0x00000000
        /*0070*/ 	.short	0x0001
        /*0072*/ 	.short	0x0008
        /*0074*/ 	.byte	0x00, 0xf4, 0x21, 0x00


	//----- nvinfo : EIATTR_KPARAM_INFO
	.align		4
.L_25:
        /*0078*/ 	.byte	0x04, 0x17
        /*007a*/ 	.short	(.L_27 - .L_26)
.L_26:
        /*007c*/ 	.word	0x00000000
        /*0080*/ 	.short	0x0000
        /*0082*/ 	.short	0x0000
        /*0084*/ 	.byte	0x00, 0xf4, 0x21, 0x00


	//----- nvinfo : EIATTR_SPARSE_MMA_MASK
	.align		4
.L_27:
        /*0088*/ 	.byte	0x03, 0x50
        /*008a*/ 	.short	0x0000


	//----- nvinfo : EIATTR_MAXREG_COUNT
	.align		4
        /*008c*/ 	.byte	0x03, 0x1b
        /*008e*/ 	.short	0x00ff


	//----- nvinfo : EIATTR_EXIT_INSTR_OFFSETS
	.align		4
        /*0090*/ 	.byte	0x04, 0x1c
        /*0092*/ 	.short	(.L_29 - .L_28)


	//   ....[0]....
.L_28:
        /*0094*/ 	.word	0x000004f0


	//   ....[1]....
        /*0098*/ 	.word	0x00000510


	//----- nvinfo : EIATTR_REQNTID
	.align		4
.L_29:
        /*009c*/ 	.byte	0x04, 0x10
        /*009e*/ 	.short	(.L_31 - .L_30)
.L_30:
        /*00a0*/ 	.word	0x00000080
        /*00a4*/ 	.word	0x00000001
        /*00a8*/ 	.word	0x00000001


	//----- nvinfo : EIATTR_CBANK_PARAM_SIZE
	.align		4
.L_31:
        /*00ac*/ 	.byte	0x03, 0x19
        /*00ae*/ 	.short	0x003c


	//----- nvinfo : EIATTR_PARAM_CBANK
	.align		4
        /*00b0*/ 	.byte	0x04, 0x0a
        /*00b2*/ 	.short	(.L_33 - .L_32)
	.align		4
.L_32:
        /*00b4*/ 	.word	index@(.nv.constant0.triton_poi_fused__native_batch_norm_legit_no_training_convolution_hardtanh_48)
        /*00b8*/ 	.short	0x0210
        /*00ba*/ 	.short	0x003c


	//----- nvinfo : EIATTR_SW_WAR
	.align		4
.L_33:
        /*00bc*/ 	.byte	0x04, 0x36
        /*00be*/ 	.short	(.L_35 - .L_34)
.L_34:
        /*00c0*/ 	.word	0x00000008
.L_35:


//--------------------- .nv.callgraph             --------------------------
	.section	.nv.callgraph,"",@"SHT_CUDA_CALLGRAPH"
	.align	4
	.sectionentsize	8
	.align		4
        /*0000*/ 	.word	0x00000000
	.align		4
        /*0004*/ 	.word	0xffffffff
	.align		4
        /*0008*/ 	.word	0x00000000
	.align		4
        /*000c*/ 	.word	0xfffffffe
	.align		4
        /*0010*/ 	.word	0x00000000
	.align		4
        /*0014*/ 	.word	0xfffffffd
	.align		4
        /*0018*/ 	.word	0x00000000
	.align		4
        /*001c*/ 	.word	0xfffffffc


//--------------------- .nv.constant4             --------------------------
	.section	.nv.constant4,"a",@progbits
	.align	8
	.align		8
.nv.constant4:
        /*0000*/ 	.dword	_$_str
	.align		8
        /*0008*/ 	.dword	_$_str_$_2


//--------------------- .text.triton_poi_fused__native_batch_norm_legit_no_training_convolution_hardtanh_48 --------------------------
	.section	.text.triton_poi_fused__native_batch_norm_legit_no_training_convolution_hardtanh_48,"ax",@progbits
	.align	128
        .global         triton_poi_fused__native_batch_norm_legit_no_training_convolution_hardtanh_48
        .type           triton_poi_fused__native_batch_norm_legit_no_training_convolution_hardtanh_48,@function
        .size           triton_poi_fused__native_batch_norm_legit_no_training_convolution_hardtanh_48,(.L_x_1 - triton_poi_fused__native_batch_norm_legit_no_training_convolution_hardtanh_48)
        .other          triton_poi_fused__native_batch_norm_legit_no_training_convolution_hardtanh_48,@"STO_CUDA_ENTRY STV_DEFAULT"
triton_poi_fused__native_batch_norm_legit_no_training_convolution_hardtanh_48:
.text.triton_poi_fused__native_batch_norm_legit_no_training_convolution_hardtanh_48:
[----:B------:R-:W0:Y:S01]  /*0000*/  LDC R1, c[0x0][0x28] ;  /* 0x00000a00ff017b82 */ /* 0x000e220000000800 */
[----:B------:R-:W1:Y:S01]  /*0010*/  S2R R0, SR_TID.X ;  /* 0x0000000000007919 */ /* 0x000e620000002100 */
[----:B------:R-:W-:-:S06]  /*0020*/  HFMA2.MMA R2, -RZ, RZ, 0, 0 ;  /* 0x00000000ff027435 */ /* 0x000fcc00000001ff */
[----:B------:R-:W2:Y:S01]  /*0030*/  LDC.64 R4, c[0x0][0x228] ;  /* 0x00008a00ff047b82 */ /* 0x000ea20000000a00 */
[----:B------:R-:W-:Y:S01]  /*0040*/  CS2R R8, SRZ ;  /* 0x0000000000087805 */ /* 0x000fe2000001ff00 */
[----:B------:R-:W3:Y:S01]  /*0050*/  S2R R3, SR_CTAID.X ;  /* 0x0000000000037919 */ /* 0x000ee20000002500 */
[----:B------:R-:W-:-:S05]  /*0060*/  ULDC.64 UR4, c[0x0][0x208] ;  /* 0x0000820000047ab9 */ /* 0x000fca0000000a00 */
[----:B------:R-:W4:Y:S08]  /*0070*/  LDC.64 R18, c[0x0][0x218] ;  /* 0x00008600ff127b82 */ /* 0x000f300000000a00 */
[----:B------:R-:W5:Y:S08]  /*0080*/  LDC.64 R20, c[0x0][0x220] ;  /* 0x00008800ff147b82 */ /* 0x000f700000000a00 */
[----:B------:R-:W5:Y:S01]  /*0090*/  LDC.64 R14, c[0x0][0x238] ;  /* 0x00008e00ff0e7b82 */ /* 0x000f620000000a00 */
[----:B-1----:R-:W-:-:S07]  /*00a0*/  SHF.L.U32 R0, R0, 0x1, RZ ;  /* 0x0000000100007819 */ /* 0x002fce00000006ff */
[----:B------:R-:W1:Y:S01]  /*00b0*/  LDC.64 R22, c[0x0][0x230] ;  /* 0x00008c00ff167b82 */ /* 0x000e620000000a00 */
[----:B------:R-:W-:-:S04]  /*00c0*/  LOP3.LUT R0, R0, 0xfe, RZ, 0xc0, !PT ;  /* 0x000000fe00007812 */ /* 0x000fc800078ec0ff */
[----:B---3--:R-:W-:-:S04]  /*00d0*/  LEA R3, R3, R0, 0x8 ;  /* 0x0000000003037211 */ /* 0x008fc800078e40ff */
[C---:B------:R-:W-:Y:S01]  /*00e0*/  ISETP.GE.AND P0, PT, R3.reuse, 0xd200, PT ;  /* 0x0000d2000300780c */ /* 0x040fe20003f06270 */
[----:B------:R-:W-:-:S05]  /*00f0*/  IMAD.HI R0, R3, -0x63f63f63, R2 ;  /* 0x9c09c09d03007827 */ /* 0x000fca00078e0202 */
[----:B------:R-:W-:-:S04]  /*0100*/  SHF.R.U32.HI R7, RZ, 0x1f, R0 ;  /* 0x0000001fff077819 */ /* 0x000fc80000011600 */
[----:B------:R-:W-:-:S05]  /*0110*/  LEA.HI.SX32 R7, R0, R7, 0x17 ;  /* 0x0000000700077211 */ /* 0x000fca00078fbaff */
[----:B------:R-:W-:Y:S02]  /*0120*/  IMAD R0, R7, -0x348, R3 ;  /* 0xfffffcb807007824 */ /* 0x000fe400078e0203 */
[----:B------:R-:W3:Y:S02]  /*0130*/  LDC.64 R6, c[0x0][0x210] ;  /* 0x00008400ff067b82 */ /* 0x000ee40000000a00 */
[----:B--2---:R-:W-:-:S05]  /*0140*/  IMAD.WIDE R4, R0, 0x4, R4 ;  /* 0x0000000400047825 */ /* 0x004fca00078e0204 */
[----:B------:R2:W3:Y:S01]  /*0150*/  @!P0 LDG.E.EL.64 R8, desc[UR4][R4.64] ;  /* 0x0000000404088981 */ /* 0x0004e2000c2e1b00 */
[----:B------:R-:W-:Y:S02]  /*0160*/  CS2R R10, SRZ ;  /* 0x00000000000a7805 */ /* 0x000fe4000001ff00 */
[----:B------:R-:W-:Y:S01]  /*0170*/  CS2R R12, SRZ ;  /* 0x00000000000c7805 */ /* 0x000fe2000001ff00 */
[----:B----4-:R-:W-:-:S04]  /*0180*/  IMAD.WIDE R18, R0, 0x4, R18 ;  /* 0x0000000400127825 */ /* 0x010fc800078e0212 */
[C---:B-----5:R-:W-:Y:S01]  /*0190*/  IMAD.WIDE R20, R0.reuse, 0x4, R20 ;  /* 0x0000000400147825 */ /* 0x060fe200078e0214 */
[----:B------:R4:W5:Y:S01]  /*01a0*/  @!P0 LDG.E.EL.64 R10, desc[UR4][R18.64] ;  /* 0x00000004120a8981 */ /* 0x000962000c2e1b00 */
[----:B--2---:R-:W-:Y:S02]  /*01b0*/  CS2R R4, SRZ ;  /* 0x0000000000047805 */ /* 0x004fe4000001ff00 */
[----:B0-----:R-:W-:-:S04]  /*01c0*/  IMAD.WIDE R24, R0, 0x4, R14 ;  /* 0x0000000400187825 */ /* 0x001fc800078e020e */
[----:B---3--:R-:W-:Y:S01]  /*01d0*/  IMAD.WIDE R6, R3, 0x4, R6 ;  /* 0x0000000403067825 */ /* 0x008fe200078e0206 */
[----:B------:R-:W2:Y:S04]  /*01e0*/  @!P0 LDG.E.EL.64 R4, desc[UR4][R20.64] ;  /* 0x0000000414048981 */ /* 0x000ea8000c2e1b00 */
[----:B------:R-:W5:Y:S01]  /*01f0*/  @!P0 LDG.E.64 R12, desc[UR4][R6.64] ;  /* 0x00000004060c8981 */ /* 0x000f62000c1e1b00 */
[----:B------:R-:W-:Y:S02]  /*0200*/  CS2R R14, SRZ ;  /* 0x00000000000e7805 */ /* 0x000fe4000001ff00 */
[----:B------:R-:W-:Y:S01]  /*0210*/  CS2R R16, SRZ ;  /* 0x0000000000107805 */ /* 0x000fe2000001ff00 */
[----:B-1----:R-:W-:-:S05]  /*0220*/  IMAD.WIDE R22, R0, 0x4, R22 ;  /* 0x0000000400167825 */ /* 0x002fca00078e0216 */
[----:B------:R-:W3:Y:S04]  /*0230*/  @!P0 LDG.E.EL.64 R14, desc[UR4][R22.64] ;  /* 0x00000004160e8981 */ /* 0x000ee8000c2e1b00 */
[----:B------:R-:W3:Y:S01]  /*0240*/  @!P0 LDG.E.EL.64 R16, desc[UR4][R24.64] ;  /* 0x0000000418108981 */ /* 0x000ee2000c2e1b00 */
[----:B----4-:R-:W-:Y:S01]  /*0250*/  MOV R19, 0x3e800000 ;  /* 0x3e80000000137802 */ /* 0x010fe20000000f00 */
[----:B------:R-:W-:Y:S01]  /*0260*/  FADD R8, R8, 9.9999997473787516356e-06 ;  /* 0x3727c5ac08087421 */ /* 0x000fe20000000000 */
[----:B------:R-:W-:-:S03]  /*0270*/  FADD R9, R9, 9.9999997473787516356e-06 ;  /* 0x3727c5ac09097421 */ /* 0x000fc60000000000 */
[----:B------:R-:W0:Y:S08]  /*0280*/  MUFU.SQRT R0, R8 ;  /* 0x0000000800007308 */ /* 0x000e300000002000 */
[----:B------:R-:W1:Y:S01]  /*0290*/  MUFU.SQRT R2, R9 ;  /* 0x0000000900027308 */ /* 0x000e620000002000 */
[C---:B0-----:R-:W-:Y:S02]  /*02a0*/  FSETP.GT.AND P1, PT, R0.reuse, 8.50705917302346158658e+37, PT ;  /* 0x7e8000000000780b */ /* 0x041fe40003f24000 */
[----:B------:R-:W-:-:S02]  /*02b0*/  FSETP.GEU.AND P3, PT, R0, 1.175494350822287508e-38, PT ;  /* 0x008000000000780b */ /* 0x000fc40003f6e000 */
[C---:B-1----:R-:W-:Y:S02]  /*02c0*/  FSETP.GT.AND P2, PT, R2.reuse, 8.50705917302346158658e+37, PT ;  /* 0x7e8000000200780b */ /* 0x042fe40003f44000 */
[----:B------:R-:W-:-:S07]  /*02d0*/  FSETP.GEU.AND P4, PT, R2, 1.175494350822287508e-38, PT ;  /* 0x008000000200780b */ /* 0x000fce0003f8e000 */
[----:B------:R-:W-:-:S04]  /*02e0*/  @P1 FMUL R0, R0, 0.25 ;  /* 0x3e80000000001820 */ /* 0x000fc80000400000 */
[----:B------:R-:W-:Y:S01]  /*02f0*/  @!P3 FMUL R0, R0, 16777216 ;  /* 0x4b8000000000b820 */ /* 0x000fe20000400000 */
[----:B------:R-:W-:-:S04]  /*0300*/  @P2 FMUL R2, R2, 0.25 ;  /* 0x3e80000002022820 */ /* 0x000fc80000400000 */
[----:B------:R-:W-:Y:S01]  /*0310*/  @!P4 FMUL R2, R2, 16777216 ;  /* 0x4b8000000202c820 */ /* 0x000fe20000400000 */
[----:B------:R-:W0:Y:S01]  /*0320*/  MUFU.RCP R0, R0 ;  /* 0x0000000000007308 */ /* 0x000e220000001000 */
[----:B------:R-:W-:-:S07]  /*0330*/  FSEL R9, R19, 1, P1 ;  /* 0x3f80000013097808 */ /* 0x000fce0000800000 */
[----:B------:R-:W1:Y:S01]  /*0340*/  MUFU.RCP R2, R2 ;  /* 0x0000000200027308 */ /* 0x000e620000001000 */
[----:B------:R-:W-:Y:S01]  /*0350*/  FSEL R19, R19, 1, P2 ;  /* 0x3f80000013137808 */ /* 0x000fe20001000000 */
[----:B------:R-:W-:Y:S01]  /*0360*/  @!P3 FMUL R9, R9, 16777216 ;  /* 0x4b8000000909b820 */ /* 0x000fe20000400000 */
[----:B-----5:R-:W-:Y:S01]  /*0370*/  FADD R10, R10, R12 ;  /* 0x0000000c0a0a7221 */ /* 0x020fe20000000000 */
[----:B------:R-:W-:Y:S02]  /*0380*/  FADD R11, R11, R13 ;  /* 0x0000000d0b0b7221 */ /* 0x000fe40000000000 */
[----:B------:R-:W-:Y:S01]  /*0390*/  @!P4 FMUL R19, R19, 16777216 ;  /* 0x4b8000001313c820 */ /* 0x000fe20000400000 */
[----:B0-----:R-:W-:Y:S01]  /*03a0*/  FMUL R9, R0, R9 ;  /* 0x0000000900097220 */ /* 0x001fe20000400000 */
[----:B--2---:R-:W-:Y:S01]  /*03b0*/  FADD R4, R10, -R4 ;  /* 0x800000040a047221 */ /* 0x004fe20000000000 */
[----:B------:R-:W-:-:S03]  /*03c0*/  FADD R5, R11, -R5 ;  /* 0x800000050b057221 */ /* 0x000fc60000000000 */
[----:B------:R-:W-:Y:S01]  /*03d0*/  FMUL R9, R4, R9 ;  /* 0x0000000904097220 */ /* 0x000fe20000400000 */
[----:B-1----:R-:W-:-:S03]  /*03e0*/  FMUL R0, R2, R19 ;  /* 0x0000001302007220 */ /* 0x002fc60000400000 */
[----:B---3--:R-:W-:Y:S01]  /*03f0*/  FFMA R9, R9, R14, R16 ;  /* 0x0000000e09097223 */ /* 0x008fe20000000010 */
[----:B------:R-:W-:Y:S02]  /*0400*/  FMUL R0, R5, R0 ;  /* 0x0000000005007220 */ /* 0x000fe40000400000 */
[----:B------:R-:W0:Y:S02]  /*0410*/  LDC.64 R4, c[0x0][0x240] ;  /* 0x00009000ff047b82 */ /* 0x000e240000000a00 */
[----:B------:R-:W-:Y:S01]  /*0420*/  FFMA R0, R0, R15, R17 ;  /* 0x0000000f00007223 */ /* 0x000fe20000000011 */
[----:B------:R-:W-:-:S04]  /*0430*/  FSETP.GTU.AND P1, PT, R9, RZ, PT ;  /* 0x000000ff0900720b */ /* 0x000fc80003f2c000 */
[C---:B------:R-:W-:Y:S02]  /*0440*/  FSETP.GTU.AND P2, PT, R0.reuse, RZ, PT ;  /* 0x000000ff0000720b */ /* 0x040fe40003f4c000 */
[----:B------:R-:W-:Y:S02]  /*0450*/  FSEL R8, R9, RZ, P1 ;  /* 0x000000ff09087208 */ /* 0x000fe40000800000 */
[----:B------:R-:W-:Y:S02]  /*0460*/  FSEL R9, R0, RZ, P2 ;  /* 0x000000ff00097208 */ /* 0x000fe40001000000 */
[C---:B------:R-:W-:Y:S02]  /*0470*/  FSETP.GEU.AND P1, PT, R8.reuse, 6, PT ;  /* 0x40c000000800780b */ /* 0x040fe40003f2e000 */
[----:B------:R-:W-:Y:S01]  /*0480*/  FSETP.GEU.AND P2, PT, R9, 6, PT ;  /* 0x40c000000900780b */ /* 0x000fe20003f4e000 */
[----:B------:R1:W-:Y:S01]  /*0490*/  @!P0 STG.E.64 desc[UR4][R6.64], R10 ;  /* 0x0000000a06008986 */ /* 0x0003e2000c101b04 */
[----:B------:R-:W-:-:S02]  /*04a0*/  FSETP.NAN.AND P3, PT, R8, R8, PT ;  /* 0x000000080800720b */ /* 0x000fc40003f68000 */
[----:B------:R-:W-:Y:S01]  /*04b0*/  FSETP.NAN.AND P4, PT, R9, R9, PT ;  /* 0x000000090900720b */ /* 0x000fe20003f88000 */
[----:B0-----:R-:W-:-:S06]  /*04c0*/  IMAD.WIDE R2, R3, 0x4, R4 ;  /* 0x0000000403027825 */ /* 0x001fcc00078e0204 */
[----:B------:R-:W-:Y:S02]  /*04d0*/  @P1 SEL R8, R8, 0x40c00000, P3 ;  /* 0x40c0000008081807 */ /* 0x000fe40001800000 */
[----:B------:R-:W-:Y:S01]  /*04e0*/  @P2 SEL R9, R9, 0x40c00000, P4 ;  /* 0x40c0000009092807 */ /* 0x000fe20002000000 */
[----:B------:R-:W-:Y:S06]  /*04f0*/  @P0 EXIT ;  /* 0x000000000000094d */ /* 0x000fec0003800000 */
[----:B------:R-:W-:Y:S01]  /*0500*/  STG.E.64 desc[UR4][R2.64], R8 ;  /* 0x0000000802007986 */ /* 0x000fe2000c101b04 */
[----:B------:R-:W-:Y:S05]  /*0510*/  EXIT ;  /* 0x000000000000794d */ /* 0x000fea0003800000 */
.L_x_0:
[----:B------:R-:W-:-:S00]  /*0520*/  BRA `(.L_x_0) ;  /* 0xfffffffc00fc7947 */ /* 0x000fc0000383ffff */
[----:B------:R-:W-:-:S00]  /*0530*/  NOP ;  /* 0x0000000000007918 */ /* 0x000fc00000000000 */
        /* <DEDUP_REMOVED lines=12> */
.L_x_1:


//--------------------- .nv.global.init           --------------------------
	.section	.nv.global.init,"aw",@progbits
.nv.global.init:
	.type		_$_str,@object
	.size		_$_str,(_$_str_$_2 - _$_str)
_$_str:
        /*0000*/ 	.byte	0x5f, 0x5f, 0x43, 0x55, 0x44, 0x41, 0x5f, 0x46, 0x54, 0x5a, 0x00
	.type		_$_str_$_2,@object
	.size		_$_str_$_2,(.L_1 - _$_str_$_2)
_$_str_$_2:
        /*000b*/ 	.byte	0x5f, 0x5f, 0x43, 0x55, 0x44, 0x41, 0x5f, 0x50, 0x52, 0x45, 0x43, 0x5f, 0x53, 0x51, 0x52, 0x54
        /*001b*/ 	.byte	0x00
.L_1:


//--------------------- .nv.constant0.triton_poi_fused__native_batch_norm_legit_no_training_convolution_hardtanh_48 --------------------------
	.section	.nv.constant0.triton_poi_fused__native_batch_norm_legit_no_training_convolution_hardtanh_48,"a",@progbits
	.sectionflags	@""
	.align	4
.nv.constant0.triton_poi_fused__native_batch_norm_legit_no_training_convolution_hardtanh_48:
	.zero		588
